	.headerflags	@"EF_CUDA_TEXMODE_UNIFIED EF_CUDA_64BIT_ADDRESS EF_CUDA_ACCELERATORS EF_CUDA_SM90 EF_CUDA_VIRTUAL_SM(EF_CUDA_SM90)"
	.elftype	@"ET_EXEC"


//--------------------- .nv.info                  --------------------------
	.section	.nv.info,"",@"SHT_CUDA_INFO"
	.align	4


	//----- nvinfo : EIATTR_REGCOUNT
	.align		4
        /*0000*/ 	.byte	0x04, 0x2f
        /*0002*/ 	.short	(.L_1 - .L_0)
	.align		4
.L_0:
        /*0004*/ 	.word	index@(triton_poi_fused_div_22)
        /*0008*/ 	.word	0x00000014


	//----- nvinfo : EIATTR_MIN_STACK_SIZE
	.align		4
.L_1:
        /*000c*/ 	.byte	0x04, 0x12
        /*000e*/ 	.short	(.L_3 - .L_2)
	.align		4
.L_2:
        /*0010*/ 	.word	index@(triton_poi_fused_div_22)
        /*0014*/ 	.word	0x00000000


	//----- nvinfo : EIATTR_FRAME_SIZE
	.align		4
.L_3:
        /*0018*/ 	.byte	0x04, 0x11
        /*001a*/ 	.short	(.L_5 - .L_4)
	.align		4
.L_4:
        /*001c*/ 	.word	index@(triton_poi_fused_div_22)
        /*0020*/ 	.word	0x00000000


	//----- nvinfo : EIATTR_MIN_STACK_SIZE
	.align		4
.L_5:
        /*0024*/ 	.byte	0x04, 0x12
        /*0026*/ 	.short	(.L_7 - .L_6)
	.align		4
.L_6:
        /*0028*/ 	.word	index@(triton_poi_fused_div_22)
        /*002c*/ 	.word	0x00000000
.L_7:


//--------------------- .nv.info.triton_poi_fused_div_22 --------------------------
	.section	.nv.info.triton_poi_fused_div_22,"",@"SHT_CUDA_INFO"
	.sectionflags	@""
	.align	4


	//----- nvinfo : EIATTR_CUDA_API_VERSION
	.align		4
        /*0000*/ 	.byte	0x04, 0x37
        /*0002*/ 	.short	(.L_9 - .L_8)
.L_8:
        /*0004*/ 	.word	0x0000007c


	//----- nvinfo : EIATTR_KPARAM_INFO
	.align		4
.L_9:
        /*0008*/ 	.byte	0x04, 0x17
        /*000a*/ 	.short	(.L_11 - .L_10)
.L_10:
        /*000c*/ 	.word	0x00000000
        /*0010*/ 	.short	0x0003
        /*0012*/ 	.short	0x0018
        /*0014*/ 	.byte	0x00, 0xf0, 0x11, 0x00


	//----- nvinfo : EIATTR_KPARAM_INFO
	.align		4
.L_11:
        /*0018*/ 	.byte	0x04, 0x17
        /*001a*/ 	.short	(.L_13 - .L_12)
.L_12:
        /*001c*/ 	.word	0x00000000
        /*0020*/ 	.short	0x0002
        /*0022*/ 	.short	0x0010
        /*0024*/ 	.byte	0x00, 0xf4, 0x21, 0x00


	//----- nvinfo : EIATTR_KPARAM_INFO
	.align		4
.L_13:
        /*0028*/ 	.byte	0x04, 0x17
        /*002a*/ 	.short	(.L_15 - .L_14)
.L_14:
        /*002c*/ 	.word	0x00000000
        /*0030*/ 	.short	0x0001
        /*0032*/ 	.short	0x0008
        /*0034*/ 	.byte	0x00, 0xf4, 0x21, 0x00


	//----- nvinfo : EIATTR_KPARAM_INFO
	.align		4
.L_15:
        /*0038*/ 	.byte	0x04, 0x17
        /*003a*/ 	.short	(.L_17 - .L_16)
.L_16:
        /*003c*/ 	.word	0x00000000
        /*0040*/ 	.short	0x0000
        /*0042*/ 	.short	0x0000
        /*0044*/ 	.byte	0x00, 0xf4, 0x21, 0x00


	//----- nvinfo : EIATTR_SPARSE_MMA_MASK
	.align		4
.L_17:
        /*0048*/ 	.byte	0x03, 0x50
        /*004a*/ 	.short	0x0000


	//----- nvinfo : EIATTR_MAXREG_COUNT
	.align		4
        /*004c*/ 	.byte	0x03, 0x1b
        /*004e*/ 	.short	0x00ff


	//----- nvinfo : EIATTR_EXIT_INSTR_OFFSETS
	.align		4
        /*0050*/ 	.byte	0x04, 0x1c
        /*0052*/ 	.short	(.L_19 - .L_18)


	//   ....[0]....
.L_18:
        /*0054*/ 	.word	0x000002e0


	//----- nvinfo : EIATTR_REQNTID
	.align		4
.L_19:
        /*0058*/ 	.byte	0x04, 0x10
        /*005a*/ 	.short	(.L_21 - .L_20)
.L_20:
        /*005c*/ 	.word	0x00000080
        /*0060*/ 	.word	0x00000001
        /*0064*/ 	.word	0x00000001


	//----- nvinfo : EIATTR_CBANK_PARAM_SIZE
	.align		4
.L_21:
        /*0068*/ 	.byte	0x03, 0x19
        /*006a*/ 	.short	0x001c


	//----- nvinfo : EIATTR_PARAM_CBANK
	.align		4
        /*006c*/ 	.byte	0x04, 0x0a
        /*006e*/ 	.short	(.L_23 - .L_22)
	.align		4
.L_22:
        /*0070*/ 	.word	index@(.nv.constant0.triton_poi_fused_div_22)
        /*0074*/ 	.short	0x0210
        /*0076*/ 	.short	0x001c


	//----- nvinfo : EIATTR_SW_WAR
	.align		4
.L_23:
        /*0078*/ 	.byte	0x04, 0x36
        /*007a*/ 	.short	(.L_25 - .L_24)
.L_24:
        /*007c*/ 	.word	0x00000008
.L_25:


//--------------------- .nv.callgraph             --------------------------
	.section	.nv.callgraph,"",@"SHT_CUDA_CALLGRAPH"
	.align	4
	.sectionentsize	8
	.align		4
        /*0000*/ 	.word	0x00000000
	.align		4
        /*0004*/ 	.word	0xffffffff
	.align		4
        /*0008*/ 	.word	0x00000000
	.align		4
        /*000c*/ 	.word	0xfffffffe
	.align		4
        /*0010*/ 	.word	0x00000000
	.align		4
        /*0014*/ 	.word	0xfffffffd
	.align		4
        /*0018*/ 	.word	0x00000000
	.align		4
        /*001c*/ 	.word	0xfffffffc


//--------------------- .text.triton_poi_fused_div_22 --------------------------
	.section	.text.triton_poi_fused_div_22,"ax",@progbits
	.align	128
        .global         triton_poi_fused_div_22
        .type           triton_poi_fused_div_22,@function
        .size           triton_poi_fused_div_22,(.L_x_1 - triton_poi_fused_div_22)
        .other          triton_poi_fused_div_22,@"STO_CUDA_ENTRY STV_DEFAULT"
triton_poi_fused_div_22:
.text.triton_poi_fused_div_22:
[----:B------:R-:W-:Y:S08]  /*0000*/  LDC R1, c[0x0][0x28] ;  /* 0x00000a00ff017b82 */ /* 0x000ff00000000800 */
[----:B------:R-:W1:Y:S01]  /*0010*/  LDC.64 R12, c[0x0][0x218] ;  /* 0x00008600ff0c7b82 */ /* 0x000e620000000a00 */
[----:B------:R-:W2:Y:S01]  /*0020*/  S2R R0, SR_TID.X ;  /* 0x0000000000007919 */ /* 0x000ea20000002100 */
[----:B------:R-:W-:Y:S01]  /*0030*/  ULDC.64 UR4, c[0x0][0x208] ;  /* 0x0000820000047ab9 */ /* 0x000fe20000000a00 */
[----:B------:R-:W3:Y:S05]  /*0040*/  S2R R17, SR_CTAID.X ;  /* 0x0000000000117919 */ /* 0x000eea0000002500 */
[----:B------:R-:W4:Y:S08]  /*0050*/  LDC.64 R2, c[0x0][0x210] ;  /* 0x00008400ff027b82 */ /* 0x000f300000000a00 */
[----:B------:R-:W5:Y:S01]  /*0060*/  LDC.64 R14, c[0x0][0x220] ;  /* 0x00008800ff0e7b82 */ /* 0x000f620000000a00 */
[----:B-1----:R5:W5:Y:S01]  /*0070*/  LDG.E R16, desc[UR4][R12.64] ;  /* 0x000000040c107981 */ /* 0x002b62000c1e1900 */
[----:B--2---:R-:W-:-:S04]  /*0080*/  SHF.L.U32 R0, R0, 0x2, RZ ;  /* 0x0000000200007819 */ /* 0x004fc800000006ff */
[----:B------:R-:W-:-:S04]  /*0090*/  LOP3.LUT R0, R0, 0x1fc, RZ, 0xc0, !PT ;  /* 0x000001fc00007812 */ /* 0x000fc800078ec0ff */
[----:B---3--:R-:W-:-:S05]  /*00a0*/  LEA R17, R17, R0, 0xa ;  /* 0x0000000011117211 */ /* 0x008fca00078e50ff */
[----:B----4-:R-:W-:-:S05]  /*00b0*/  IMAD.WIDE R2, R17, 0x4, R2 ;  /* 0x0000000411027825 */ /* 0x010fca00078e0202 */
[----:B------:R-:W2:Y:S04]  /*00c0*/  LDG.E.128 R4, desc[UR4][R2.64] ;  /* 0x0000000402047981 */ /* 0x000ea8000c1e1d00 */
[----:B------:R-:W3:Y:S01]  /*00d0*/  LDG.E.128 R8, desc[UR4][R2.64+0x800] ;  /* 0x0008000402087981 */ /* 0x000ee2000c1e1d00 */
[----:B-----5:R-:W-:Y:S01]  /*00e0*/  IMAD.WIDE R12, R17, 0x4, R14 ;  /* 0x00000004110c7825 */ /* 0x020fe200078e020e */
[C---:B------:R-:W-:Y:S02]  /*00f0*/  FSETP.GT.AND P0, PT, |R16|.reuse, 8.50705917302346158658e+37, PT ;  /* 0x7e8000001000780b */ /* 0x040fe40003f04200 */
[----:B------:R-:W-:-:S11]  /*0100*/  FSETP.GEU.AND P1, PT, |R16|, 1.175494350822287508e-38, PT ;  /* 0x008000001000780b */ /* 0x000fd60003f2e200 */
[----:B------:R-:W-:-:S04]  /*0110*/  @P0 FMUL R16, R16, 0.25 ;  /* 0x3e80000010100820 */ /* 0x000fc80000400000 */
[----:B------:R-:W-:-:S06]  /*0120*/  @!P1 FMUL R16, R16, 16777216 ;  /* 0x4b80000010109820 */ /* 0x000fcc0000400000 */
[----:B------:R-:W1:Y:S01]  /*0130*/  MUFU.RCP R16, R16 ;  /* 0x0000001000107308 */ /* 0x000e620000001000 */
[----:B--2---:R-:W-:Y:S01]  /*0140*/  @P0 FMUL R4, R4, 0.25 ;  /* 0x3e80000004040820 */ /* 0x004fe20000400000 */
[----:B------:R-:W-:Y:S01]  /*0150*/  @P0 FMUL R5, R5, 0.25 ;  /* 0x3e80000005050820 */ /* 0x000fe20000400000 */
[----:B------:R-:W-:Y:S01]  /*0160*/  @P0 FMUL R6, R6, 0.25 ;  /* 0x3e80000006060820 */ /* 0x000fe20000400000 */
[----:B------:R-:W-:Y:S01]  /*0170*/  @P0 FMUL R7, R7, 0.25 ;  /* 0x3e80000007070820 */ /* 0x000fe20000400000 */
[----:B---3--:R-:W-:Y:S01]  /*0180*/  @P0 FMUL R8, R8, 0.25 ;  /* 0x3e80000008080820 */ /* 0x008fe20000400000 */
[----:B------:R-:W-:Y:S01]  /*0190*/  @P0 FMUL R9, R9, 0.25 ;  /* 0x3e80000009090820 */ /* 0x000fe20000400000 */
[----:B------:R-:W-:Y:S01]  /*01a0*/  @P0 FMUL R10, R10, 0.25 ;  /* 0x3e8000000a0a0820 */ /* 0x000fe20000400000 */
[----:B------:R-:W-:Y:S01]  /*01b0*/  @P0 FMUL R11, R11, 0.25 ;  /* 0x3e8000000b0b0820 */ /* 0x000fe20000400000 */
[----:B------:R-:W-:Y:S01]  /*01c0*/  @!P1 FMUL R4, R4, 16777216 ;  /* 0x4b80000004049820 */ /* 0x000fe20000400000 */
[----:B------:R-:W-:Y:S01]  /*01d0*/  @!P1 FMUL R5, R5, 16777216 ;  /* 0x4b80000005059820 */ /* 0x000fe20000400000 */
[----:B------:R-:W-:Y:S01]  /*01e0*/  @!P1 FMUL R6, R6, 16777216 ;  /* 0x4b80000006069820 */ /* 0x000fe20000400000 */
[----:B------:R-:W-:Y:S01]  /*01f0*/  @!P1 FMUL R7, R7, 16777216 ;  /* 0x4b80000007079820 */ /* 0x000fe20000400000 */
[----:B------:R-:W-:Y:S01]  /*0200*/  @!P1 FMUL R8, R8, 16777216 ;  /* 0x4b80000008089820 */ /* 0x000fe20000400000 */
[----:B------:R-:W-:Y:S01]  /*0210*/  @!P1 FMUL R9, R9, 16777216 ;  /* 0x4b80000009099820 */ /* 0x000fe20000400000 */
[----:B------:R-:W-:Y:S01]  /*0220*/  @!P1 FMUL R10, R10, 16777216 ;  /* 0x4b8000000a0a9820 */ /* 0x000fe20000400000 */
[----:B------:R-:W-:Y:S01]  /*0230*/  @!P1 FMUL R11, R11, 16777216 ;  /* 0x4b8000000b0b9820 */ /* 0x000fe20000400000 */
[C---:B-1----:R-:W-:Y:S01]  /*0240*/  FMUL R4, R16.reuse, R4 ;  /* 0x0000000410047220 */ /* 0x042fe20000400000 */
[C---:B------:R-:W-:Y:S01]  /*0250*/  FMUL R5, R16.reuse, R5 ;  /* 0x0000000510057220 */ /* 0x040fe20000400000 */
[C---:B------:R-:W-:Y:S01]  /*0260*/  FMUL R6, R16.reuse, R6 ;  /* 0x0000000610067220 */ /* 0x040fe20000400000 */
[C---:B------:R-:W-:Y:S01]  /*0270*/  FMUL R7, R16.reuse, R7 ;  /* 0x0000000710077220 */ /* 0x040fe20000400000 */
[C---:B------:R-:W-:Y:S01]  /*0280*/  FMUL R8, R16.reuse, R8 ;  /* 0x0000000810087220 */ /* 0x040fe20000400000 */
[C---:B------:R-:W-:Y:S01]  /*0290*/  FMUL R9, R16.reuse, R9 ;  /* 0x0000000910097220 */ /* 0x040fe20000400000 */
[C---:B------:R-:W-:Y:S01]  /*02a0*/  FMUL R10, R16.reuse, R10 ;  /* 0x0000000a100a7220 */ /* 0x040fe20000400000 */
[----:B------:R-:W-:Y:S01]  /*02b0*/  FMUL R11, R16, R11 ;  /* 0x0000000b100b7220 */ /* 0x000fe20000400000 */
[----:B------:R-:W-:Y:S04]  /*02c0*/  STG.E.128 desc[UR4][R12.64], R4 ;  /* 0x000000040c007986 */ /* 0x000fe8000c101d04 */
[----:B------:R-:W-:Y:S01]  /*02d0*/  STG.E.128 desc[UR4][R12.64+0x800], R8 ;  /* 0x000800080c007986 */ /* 0x000fe2000c101d04 */
[----:B------:R-:W-:Y:S05]  /*02e0*/  EXIT ;  /* 0x000000000000794d */ /* 0x000fea0003800000 */
.L_x_0:
[----:B------:R-:W-:-:S00]  /*02f0*/  BRA `(.L_x_0) ;  /* 0xfffffffc00fc7947 */ /* 0x000fc0000383ffff */
[----:B------:R-:W-:-:S00]  /*0300*/  NOP ;  /* 0x0000000000007918 */ /* 0x000fc00000000000 */
[----:B------:R-:W-:-:S00]  /*0310*/  NOP ;  /* 0x0000000000007918 */ /* 0x000fc00000000000 */
[----:B------:R-:W-:-:S00]  /*0320*/  NOP ;  /* 0x0000000000007918 */ /* 0x000fc00000000000 */
[----:B------:R-:W-:-:S00]  /*0330*/  NOP ;  /* 0x0000000000007918 */ /* 0x000fc00000000000 */
[----:B------:R-:W-:-:S00]  /*0340*/  NOP ;  /* 0x0000000000007918 */ /* 0x000fc00000000000 */
[----:B------:R-:W-:-:S00]  /*0350*/  NOP ;  /* 0x0000000000007918 */ /* 0x000fc00000000000 */
[----:B------:R-:W-:-:S00]  /*0360*/  NOP ;  /* 0x0000000000007918 */ /* 0x000fc00000000000 */
[----:B------:R-:W-:-:S00]  /*0370*/  NOP ;  /* 0x0000000000007918 */ /* 0x000fc00000000000 */
.L_x_1:


//--------------------- .nv.constant0.triton_poi_fused_div_22 --------------------------
	.section	.nv.constant0.triton_poi_fused_div_22,"a",@progbits
	.sectionflags	@""
	.align	4
.nv.constant0.triton_poi_fused_div_22:
	.zero		556
